//
// Generated by NVIDIA NVVM Compiler
//
// Compiler Build ID: CL-36424714
// Cuda compilation tools, release 13.0, V13.0.88
// Based on NVVM 20.0.0
//

.version 9.0
.target sm_100
.address_size 64

	// .globl	_Z3fooPiS_S_iii

.visible .entry _Z3fooPiS_S_iii(
	.param .u64 .ptr .align 1 _Z3fooPiS_S_iii_param_0,
	.param .u64 .ptr .align 1 _Z3fooPiS_S_iii_param_1,
	.param .u64 .ptr .align 1 _Z3fooPiS_S_iii_param_2,
	.param .u32 _Z3fooPiS_S_iii_param_3,
	.param .u32 _Z3fooPiS_S_iii_param_4,
	.param .u32 _Z3fooPiS_S_iii_param_5
)
{
	.reg .pred 	%p<21>;
	.reg .b32 	%r<135>;
	.reg .b64 	%rd<48>;

	ld.param.u64 	%rd5, [_Z3fooPiS_S_iii_param_0];
	ld.param.u64 	%rd6, [_Z3fooPiS_S_iii_param_1];
	ld.param.u64 	%rd7, [_Z3fooPiS_S_iii_param_2];
	ld.param.u32 	%r44, [_Z3fooPiS_S_iii_param_3];
	ld.param.u32 	%r45, [_Z3fooPiS_S_iii_param_4];
	ld.param.u32 	%r46, [_Z3fooPiS_S_iii_param_5];
	cvta.to.global.u64 	%rd1, %rd6;
	cvta.to.global.u64 	%rd2, %rd5;
	cvta.to.global.u64 	%rd3, %rd7;
	mov.u32 	%r47, %ctaid.x;
	mov.u32 	%r48, %ntid.x;
	mov.u32 	%r49, %tid.x;
	mad.lo.s32 	%r1, %r47, %r48, %r49;
	setp.ge.s32 	%p1, %r1, %r46;
	setp.lt.s32 	%p2, %r45, 1;
	or.pred  	%p3, %p1, %p2;
	@%p3 bra 	$L__BB0_26;
	setp.lt.s32 	%p4, %r44, 1;
	mul.lo.s32 	%r2, %r46, %r1;
	@%p4 bra 	$L__BB0_15;
	and.b32  	%r3, %r44, 7;
	and.b32  	%r4, %r44, 3;
	and.b32  	%r5, %r44, 2147483640;
	and.b32  	%r6, %r44, 1;
	neg.s32 	%r7, %r5;
	shl.b32 	%r8, %r46, 3;
	add.s64 	%rd4, %rd2, 16;
	mov.b32 	%r116, 0;
	mul.wide.s32 	%rd40, %r46, 4;
$L__BB0_3:
	setp.lt.u32 	%p13, %r44, 8;
	mov.b32 	%r125, 0;
	mov.u32 	%r130, %r125;
	@%p13 bra 	$L__BB0_6;
	mov.b32 	%r130, 0;
	mov.u32 	%r117, %r2;
	mov.u32 	%r118, %r116;
	mov.u32 	%r119, %r7;
$L__BB0_5:
	.pragma "nounroll";
	mul.wide.s32 	%rd16, %r117, 4;
	add.s64 	%rd17, %rd4, %rd16;
	ld.global.u32 	%r65, [%rd17+-16];
	mul.wide.s32 	%rd18, %r118, 4;
	add.s64 	%rd19, %rd1, %rd18;
	ld.global.u32 	%r66, [%rd19];
	mad.lo.s32 	%r67, %r66, %r65, %r130;
	ld.global.u32 	%r68, [%rd17+-12];
	mul.wide.s32 	%rd20, %r46, 4;
	add.s64 	%rd21, %rd19, %rd20;
	ld.global.u32 	%r69, [%rd21];
	mad.lo.s32 	%r70, %r69, %r68, %r67;
	ld.global.u32 	%r71, [%rd17+-8];
	add.s64 	%rd22, %rd21, %rd20;
	ld.global.u32 	%r72, [%rd22];
	mad.lo.s32 	%r73, %r72, %r71, %r70;
	ld.global.u32 	%r74, [%rd17+-4];
	add.s64 	%rd23, %rd22, %rd20;
	ld.global.u32 	%r75, [%rd23];
	mad.lo.s32 	%r76, %r75, %r74, %r73;
	ld.global.u32 	%r77, [%rd17];
	add.s64 	%rd24, %rd23, %rd20;
	ld.global.u32 	%r78, [%rd24];
	mad.lo.s32 	%r79, %r78, %r77, %r76;
	ld.global.u32 	%r80, [%rd17+4];
	add.s64 	%rd25, %rd24, %rd20;
	ld.global.u32 	%r81, [%rd25];
	mad.lo.s32 	%r82, %r81, %r80, %r79;
	ld.global.u32 	%r83, [%rd17+8];
	add.s64 	%rd26, %rd25, %rd20;
	ld.global.u32 	%r84, [%rd26];
	mad.lo.s32 	%r85, %r84, %r83, %r82;
	ld.global.u32 	%r86, [%rd17+12];
	add.s64 	%rd27, %rd26, %rd20;
	ld.global.u32 	%r87, [%rd27];
	mad.lo.s32 	%r130, %r87, %r86, %r85;
	add.s32 	%r119, %r119, 8;
	add.s32 	%r118, %r118, %r8;
	add.s32 	%r117, %r117, 8;
	setp.ne.s32 	%p14, %r119, 0;
	mov.u32 	%r125, %r5;
	@%p14 bra 	$L__BB0_5;
$L__BB0_6:
	setp.eq.s32 	%p15, %r3, 0;
	@%p15 bra 	$L__BB0_14;
	add.s32 	%r89, %r3, -1;
	setp.lt.u32 	%p16, %r89, 3;
	@%p16 bra 	$L__BB0_9;
	add.s32 	%r90, %r125, %r2;
	mul.wide.s32 	%rd28, %r90, 4;
	add.s64 	%rd29, %rd2, %rd28;
	ld.global.u32 	%r91, [%rd29];
	mad.lo.s32 	%r92, %r125, %r46, %r116;
	mul.wide.s32 	%rd30, %r92, 4;
	add.s64 	%rd31, %rd1, %rd30;
	ld.global.u32 	%r93, [%rd31];
	mad.lo.s32 	%r94, %r93, %r91, %r130;
	ld.global.u32 	%r95, [%rd29+4];
	add.s64 	%rd33, %rd31, %rd40;
	ld.global.u32 	%r96, [%rd33];
	mad.lo.s32 	%r97, %r96, %r95, %r94;
	ld.global.u32 	%r98, [%rd29+8];
	add.s64 	%rd34, %rd33, %rd40;
	ld.global.u32 	%r99, [%rd34];
	mad.lo.s32 	%r100, %r99, %r98, %r97;
	ld.global.u32 	%r101, [%rd29+12];
	add.s64 	%rd35, %rd34, %rd40;
	ld.global.u32 	%r102, [%rd35];
	mad.lo.s32 	%r130, %r102, %r101, %r100;
	add.s32 	%r125, %r125, 4;
$L__BB0_9:
	setp.eq.s32 	%p17, %r4, 0;
	@%p17 bra 	$L__BB0_14;
	setp.eq.s32 	%p18, %r4, 1;
	@%p18 bra 	$L__BB0_12;
	add.s32 	%r104, %r125, %r2;
	mul.wide.s32 	%rd36, %r104, 4;
	add.s64 	%rd37, %rd2, %rd36;
	ld.global.u32 	%r105, [%rd37];
	mad.lo.s32 	%r106, %r125, %r46, %r116;
	mul.wide.s32 	%rd38, %r106, 4;
	add.s64 	%rd39, %rd1, %rd38;
	ld.global.u32 	%r107, [%rd39];
	mad.lo.s32 	%r108, %r107, %r105, %r130;
	ld.global.u32 	%r109, [%rd37+4];
	add.s64 	%rd41, %rd39, %rd40;
	ld.global.u32 	%r110, [%rd41];
	mad.lo.s32 	%r130, %r110, %r109, %r108;
	add.s32 	%r125, %r125, 2;
$L__BB0_12:
	setp.eq.s32 	%p19, %r6, 0;
	@%p19 bra 	$L__BB0_14;
	add.s32 	%r111, %r125, %r2;
	mul.wide.s32 	%rd42, %r111, 4;
	add.s64 	%rd43, %rd2, %rd42;
	ld.global.u32 	%r112, [%rd43];
	mad.lo.s32 	%r113, %r125, %r46, %r116;
	mul.wide.s32 	%rd44, %r113, 4;
	add.s64 	%rd45, %rd1, %rd44;
	ld.global.u32 	%r114, [%rd45];
	mad.lo.s32 	%r130, %r114, %r112, %r130;
$L__BB0_14:
	add.s32 	%r115, %r116, %r2;
	mul.wide.s32 	%rd46, %r115, 4;
	add.s64 	%rd47, %rd3, %rd46;
	st.global.u32 	[%rd47], %r130;
	add.s32 	%r116, %r116, 1;
	setp.eq.s32 	%p20, %r116, %r45;
	@%p20 bra 	$L__BB0_26;
	bra.uni 	$L__BB0_3;
$L__BB0_15:
	and.b32  	%r34, %r45, 7;
	setp.lt.u32 	%p5, %r45, 8;
	mov.b32 	%r133, 0;
	@%p5 bra 	$L__BB0_18;
	and.b32  	%r133, %r45, 2147483640;
	mov.b32 	%r131, 0;
$L__BB0_17:
	.pragma "nounroll";
	add.s32 	%r52, %r131, %r2;
	mul.wide.s32 	%rd8, %r52, 4;
	add.s64 	%rd9, %rd3, %rd8;
	mov.b32 	%r53, 0;
	st.global.u32 	[%rd9], %r53;
	st.global.u32 	[%rd9+4], %r53;
	st.global.u32 	[%rd9+8], %r53;
	st.global.u32 	[%rd9+12], %r53;
	st.global.u32 	[%rd9+16], %r53;
	st.global.u32 	[%rd9+20], %r53;
	st.global.u32 	[%rd9+24], %r53;
	st.global.u32 	[%rd9+28], %r53;
	add.s32 	%r131, %r131, 8;
	setp.ne.s32 	%p6, %r131, %r133;
	@%p6 bra 	$L__BB0_17;
$L__BB0_18:
	setp.eq.s32 	%p7, %r34, 0;
	@%p7 bra 	$L__BB0_26;
	and.b32  	%r39, %r45, 3;
	setp.lt.u32 	%p8, %r34, 4;
	@%p8 bra 	$L__BB0_21;
	add.s32 	%r54, %r133, %r2;
	mul.wide.s32 	%rd10, %r54, 4;
	add.s64 	%rd11, %rd3, %rd10;
	mov.b32 	%r55, 0;
	st.global.u32 	[%rd11], %r55;
	st.global.u32 	[%rd11+4], %r55;
	st.global.u32 	[%rd11+8], %r55;
	st.global.u32 	[%rd11+12], %r55;
	add.s32 	%r133, %r133, 4;
$L__BB0_21:
	setp.eq.s32 	%p9, %r39, 0;
	@%p9 bra 	$L__BB0_26;
	setp.eq.s32 	%p10, %r39, 1;
	@%p10 bra 	$L__BB0_24;
	add.s32 	%r56, %r133, %r2;
	mul.wide.s32 	%rd12, %r56, 4;
	add.s64 	%rd13, %rd3, %rd12;
	mov.b32 	%r57, 0;
	st.global.u32 	[%rd13], %r57;
	st.global.u32 	[%rd13+4], %r57;
	add.s32 	%r133, %r133, 2;
$L__BB0_24:
	and.b32  	%r58, %r45, 1;
	setp.eq.b32 	%p11, %r58, 1;
	not.pred 	%p12, %p11;
	@%p12 bra 	$L__BB0_26;
	add.s32 	%r59, %r133, %r2;
	mul.wide.s32 	%rd14, %r59, 4;
	add.s64 	%rd15, %rd3, %rd14;
	mov.b32 	%r60, 0;
	st.global.u32 	[%rd15], %r60;
$L__BB0_26:
	ret;

}


// ===== COMPILED SASS (sm_100) =====

	.target	sm_100

	.elftype	@"ET_EXEC"


//--------------------- .note.nv.tkinfo           --------------------------
	.section	.note.nv.tkinfo,"",@"SHT_NOTE"
	.sectionflags	@"SHF_NOTE_NV_TKINFO"
	.tkinfo
        /*0018*/ 	.word	0x00000002
        /*0030*/ 	.string	""
        /*0030*/ 	.string	"ptxas"
        /*0030*/ 	.string	"Cuda compilation tools, release 13.0, V13.0.88"
        /*0030*/ 	.string	"Build cuda_13.0.r13.0/compiler.36424714_0"
        /*0030*/ 	.string	"-arch sm_100 -m 64 "



//--------------------- .note.nv.cuinfo           --------------------------
	.section	.note.nv.cuinfo,"",@"SHT_NOTE"
	.sectionflags	@"SHF_NOTE_NV_CUINFO"
        /*0018*/ 	.short	0x0002
        /*001a*/ 	.short	0x0064
        /*001c*/ 	.short	0x0082
	.zero		2


//--------------------- .nv.info                  --------------------------
	.section	.nv.info,"",@"SHT_CUDA_INFO"
	.align	4


	//----- nvinfo : EIATTR_REGCOUNT
	.align		4
        /*0000*/ 	.byte	0x04, 0x2f
        /*0002*/ 	.short	(.L_1 - .L_0)
	.align		4
.L_0:
        /*0004*/ 	.word	index@(_Z3fooPiS_S_iii)
        /*0008*/ 	.word	0x00000020


	//----- nvinfo : EIATTR_FRAME_SIZE
	.align		4
.L_1:
        /*000c*/ 	.byte	0x04, 0x11
        /*000e*/ 	.short	(.L_3 - .L_2)
	.align		4
.L_2:
        /*0010*/ 	.word	index@(_Z3fooPiS_S_iii)
        /*0014*/ 	.word	0x00000000


	//----- nvinfo : EIATTR_MIN_STACK_SIZE
	.align		4
.L_3:
        /*0018*/ 	.byte	0x04, 0x12
        /*001a*/ 	.short	(.L_5 - .L_4)
	.align		4
.L_4:
        /*001c*/ 	.word	index@(_Z3fooPiS_S_iii)
        /*0020*/ 	.word	0x00000000
.L_5:


//--------------------- .nv.compat                --------------------------
	.section	.nv.compat,"",@"SHT_CUDA_COMPAT_INFO"
	.align	4
        /*0000*/ 	.byte	0x02, 0x09, 0x00, 0x00, 0x02, 0x02, 0x01, 0x00, 0x02, 0x05, 0x05, 0x00, 0x03, 0x07, 0x01, 0x01
        /*0010*/ 	.byte	0x02, 0x03, 0x00, 0x00, 0x02, 0x06, 0x01, 0x00, 0x04, 0x0b, 0x08, 0x00, 0x09, 0x00, 0x00, 0x00
        /*0020*/ 	.byte	0x00, 0x00, 0x00, 0x00


//--------------------- .nv.info._Z3fooPiS_S_iii  --------------------------
	.section	.nv.info._Z3fooPiS_S_iii,"",@"SHT_CUDA_INFO"
	.sectionflags	@""
	.align	4


	//----- nvinfo : EIATTR_CUDA_API_VERSION
	.align		4
        /*0000*/ 	.byte	0x04, 0x37
        /*0002*/ 	.short	(.L_7 - .L_6)
.L_6:
        /*0004*/ 	.word	0x00000082


	//----- nvinfo : EIATTR_KPARAM_INFO
	.align		4
.L_7:
        /*0008*/ 	.byte	0x04, 0x17
        /*000a*/ 	.short	(.L_9 - .L_8)
.L_8:
        /*000c*/ 	.word	0x00000000
        /*0010*/ 	.short	0x0005
        /*0012*/ 	.short	0x0020
        /*0014*/ 	.byte	0x00, 0xf0, 0x11, 0x00


	//----- nvinfo : EIATTR_KPARAM_INFO
	.align		4
.L_9:
        /*0018*/ 	.byte	0x04, 0x17
        /*001a*/ 	.short	(.L_11 - .L_10)
.L_10:
        /*001c*/ 	.word	0x00000000
        /*0020*/ 	.short	0x0004
        /*0022*/ 	.short	0x001c
        /*0024*/ 	.byte	0x00, 0xf0, 0x11, 0x00


	//----- nvinfo : EIATTR_KPARAM_INFO
	.align		4
.L_11:
        /*0028*/ 	.byte	0x04, 0x17
        /*002a*/ 	.short	(.L_13 - .L_12)
.L_12:
        /*002c*/ 	.word	0x00000000
        /*0030*/ 	.short	0x0003
        /*0032*/ 	.short	0x0018
        /*0034*/ 	.byte	0x00, 0xf0, 0x11, 0x00


	//----- nvinfo : EIATTR_KPARAM_INFO
	.align		4
.L_13:
        /*0038*/ 	.byte	0x04, 0x17
        /*003a*/ 	.short	(.L_15 - .L_14)
.L_14:
        /*003c*/ 	.word	0x00000000
        /*0040*/ 	.short	0x0002
        /*0042*/ 	.short	0x0010
        /*0044*/ 	.byte	0x00, 0xf5, 0x21, 0x00


	//----- nvinfo : EIATTR_KPARAM_INFO
	.align		4
.L_15:
        /*0048*/ 	.byte	0x04, 0x17
        /*004a*/ 	.short	(.L_17 - .L_16)
.L_16:
        /*004c*/ 	.word	0x00000000
        /*0050*/ 	.short	0x0001
        /*0052*/ 	.short	0x0008
        /*0054*/ 	.byte	0x00, 0xf5, 0x21, 0x00


	//----- nvinfo : EIATTR_KPARAM_INFO
	.align		4
.L_17:
        /*0058*/ 	.byte	0x04, 0x17
        /*005a*/ 	.short	(.L_19 - .L_18)
.L_18:
        /*005c*/ 	.word	0x00000000
        /*0060*/ 	.short	0x0000
        /*0062*/ 	.short	0x0000
        /*0064*/ 	.byte	0x00, 0xf5, 0x21, 0x00


	//----- nvinfo : EIATTR_SPARSE_MMA_MASK
	.align		4
.L_19:
        /*0068*/ 	.byte	0x03, 0x50
        /*006a*/ 	.short	0x0000


	//----- nvinfo : EIATTR_MAXREG_COUNT
	.align		4
        /*006c*/ 	.byte	0x03, 0x1b
        /*006e*/ 	.short	0x00ff


	//----- nvinfo : EIATTR_MERCURY_ISA_VERSION
	.align		4
        /*0070*/ 	.byte	0x03, 0x5f
        /*0072*/ 	.short	0x0101


	//----- nvinfo : EIATTR_VRC_CTA_INIT_COUNT
	.align		4
        /*0074*/ 	.byte	0x02, 0x4a
	.zero		1
	.zero		1


	//----- nvinfo : EIATTR_EXIT_INSTR_OFFSETS
	.align		4
        /*0078*/ 	.byte	0x04, 0x1c
        /*007a*/ 	.short	(.L_21 - .L_20)


	//   ....[0]....
.L_20:
        /*007c*/ 	.word	0x00000090


	//   ....[1]....
        /*0080*/ 	.word	0x000008b0


	//   ....[2]....
        /*0084*/ 	.word	0x00000a20


	//   ....[3]....
        /*0088*/ 	.word	0x00000af0


	//   ....[4]....
        /*008c*/ 	.word	0x00000b80


	//   ....[5]....
        /*0090*/ 	.word	0x00000be0


	//----- nvinfo : EIATTR_CBANK_PARAM_SIZE
	.align		4
.L_21:
        /*0094*/ 	.byte	0x03, 0x19
        /*0096*/ 	.short	0x0024


	//----- nvinfo : EIATTR_PARAM_CBANK
	.align		4
        /*0098*/ 	.byte	0x04, 0x0a
        /*009a*/ 	.short	(.L_23 - .L_22)
	.align		4
.L_22:
        /*009c*/ 	.word	index@(.nv.constant0._Z3fooPiS_S_iii)
        /*00a0*/ 	.short	0x0380
        /*00a2*/ 	.short	0x0024


	//----- nvinfo : EIATTR_SW_WAR
	.align		4
.L_23:
        /*00a4*/ 	.byte	0x04, 0x36
        /*00a6*/ 	.short	(.L_25 - .L_24)
.L_24:
        /*00a8*/ 	.word	0x00000008
.L_25:


//--------------------- .nv.callgraph             --------------------------
	.section	.nv.callgraph,"",@"SHT_CUDA_CALLGRAPH"
	.align	4
	.sectionentsize	8
	.align		4
        /*0000*/ 	.word	0x00000000
	.align		4
        /*0004*/ 	.word	0xffffffff
	.align		4
        /*0008*/ 	.word	0x00000000
	.align		4
        /*000c*/ 	.word	0xfffffffe
	.align		4
        /*0010*/ 	.word	0x00000000
	.align		4
        /*0014*/ 	.word	0xfffffffd
	.align		4
        /*0018*/ 	.word	0x00000000
	.align		4
        /*001c*/ 	.word	0xfffffffc


//--------------------- .text._Z3fooPiS_S_iii     --------------------------
	.section	.text._Z3fooPiS_S_iii,"ax",@progbits
	.align	128
        .global         _Z3fooPiS_S_iii
        .type           _Z3fooPiS_S_iii,@function
        .size           _Z3fooPiS_S_iii,(.L_x_10 - _Z3fooPiS_S_iii)
        .other          _Z3fooPiS_S_iii,@"STO_CUDA_ENTRY STV_DEFAULT"
_Z3fooPiS_S_iii:
.text._Z3fooPiS_S_iii:
[----:B------:R-:W-:Y:S01]  /*0000*/  LDC R1, c[0x0][0x37c] ;  /* 0x0000df00ff017b82 */ /* 0x000fe20000000800 */
[----:B------:R-:W0:Y:S07]  /*0010*/  S2R R0, SR_TID.X ;  /* 0x0000000000007919 */ /* 0x000e2e0000002100 */
[----:B------:R-:W0:Y:S01]  /*0020*/  S2UR UR4, SR_CTAID.X ;  /* 0x00000000000479c3 */ /* 0x000e220000002500 */
[----:B------:R-:W1:Y:S07]  /*0030*/  LDCU UR5, c[0x0][0x3a0] ;  /* 0x00007400ff0577ac */ /* 0x000e6e0008000800 */
[----:B------:R-:W0:Y:S08]  /*0040*/  LDC R21, c[0x0][0x360] ;  /* 0x0000d800ff157b82 */ /* 0x000e300000000800 */
[----:B------:R-:W2:Y:S01]  /*0050*/  LDC R6, c[0x0][0x39c] ;  /* 0x0000e700ff067b82 */ /* 0x000ea20000000800 */
[----:B0-----:R-:W-:Y:S01]  /*0060*/  IMAD R21, R21, UR4, R0 ;  /* 0x0000000415157c24 */ /* 0x001fe2000f8e0200 */
[----:B--2---:R-:W-:-:S04]  /*0070*/  ISETP.GE.AND P0, PT, R6, 0x1, PT ;  /* 0x000000010600780c */ /* 0x004fc80003f06270 */
[----:B-1----:R-:W-:-:S13]  /*0080*/  ISETP.GE.OR P0, PT, R21, UR5, !P0 ;  /* 0x0000000515007c0c */ /* 0x002fda000c706670 */
[----:B------:R-:W-:Y:S05]  /*0090*/  @P0 EXIT ;  /* 0x000000000000094d */ /* 0x000fea0003800000 */
[----:B------:R-:W0:Y:S01]  /*00a0*/  LDC R17, c[0x0][0x398] ;  /* 0x0000e600ff117b82 */ /* 0x000e220000000800 */
[----:B------:R-:W1:Y:S01]  /*00b0*/  LDCU.64 UR6, c[0x0][0x358] ;  /* 0x00006b00ff0677ac */ /* 0x000e620008000a00 */
[----:B------:R-:W-:Y:S01]  /*00c0*/  IMAD R21, R21, UR5, RZ ;  /* 0x0000000515157c24 */ /* 0x000fe2000f8e02ff */
[----:B0-----:R-:W-:-:S13]  /*00d0*/  ISETP.GE.AND P0, PT, R17, 0x1, PT ;  /* 0x000000011100780c */ /* 0x001fda0003f06270 */
[----:B-1----:R-:W-:Y:S05]  /*00e0*/  @!P0 BRA `(.L_x_0) ;  /* 0x0000000400f88947 */ /* 0x002fea0003800000 */
[----:B------:R-:W0:Y:S01]  /*00f0*/  LDCU.64 UR4, c[0x0][0x380] ;  /* 0x00007000ff0477ac */ /* 0x000e220008000a00 */
[C---:B------:R-:W-:Y:S01]  /*0100*/  LOP3.LUT R19, R17.reuse, 0x7ffffff8, RZ, 0xc0, !PT ;  /* 0x7ffffff811137812 */ /* 0x040fe200078ec0ff */
[----:B------:R-:W-:Y:S01]  /*0110*/  HFMA2 R16, -RZ, RZ, 0, 0 ;  /* 0x00000000ff107431 */ /* 0x000fe200000001ff */
[C---:B------:R-:W-:Y:S02]  /*0120*/  LOP3.LUT R18, R17.reuse, 0x7, RZ, 0xc0, !PT ;  /* 0x0000000711127812 */ /* 0x040fe400078ec0ff */
[----:B------:R-:W-:Y:S02]  /*0130*/  LOP3.LUT R17, R17, 0x3, RZ, 0xc0, !PT ;  /* 0x0000000311117812 */ /* 0x000fe400078ec0ff */
[----:B------:R-:W-:Y:S01]  /*0140*/  IADD3 R15, PT, PT, -R19, RZ, RZ ;  /* 0x000000ff130f7210 */ /* 0x000fe20007ffe1ff */
[----:B0-----:R-:W-:-:S04]  /*0150*/  UIADD3 UR4, UP0, UPT, UR4, 0x10, URZ ;  /* 0x0000001004047890 */ /* 0x001fc8000ff1e0ff */
[----:B------:R-:W-:-:S12]  /*0160*/  UIADD3.X UR5, UPT, UPT, URZ, UR5, URZ, UP0, !UPT ;  /* 0x00000005ff057290 */ /* 0x000fd800087fe4ff */
.L_x_5:
[----:B0-----:R-:W0:Y:S01]  /*0170*/  LDC R14, c[0x0][0x398] ;  /* 0x0000e600ff0e7b82 */ /* 0x001e220000000800 */
[----:B------:R-:W-:Y:S02]  /*0180*/  MOV R0, RZ ;  /* 0x000000ff00007202 */ /* 0x000fe40000000f00 */
[----:B------:R-:W-:Y:S02]  /*0190*/  MOV R26, RZ ;  /* 0x000000ff001a7202 */ /* 0x000fe40000000f00 */
[----:B0-----:R-:W-:-:S13]  /*01a0*/  ISETP.GE.U32.AND P0, PT, R14, 0x8, PT ;  /* 0x000000080e00780c */ /* 0x001fda0003f06070 */
[----:B------:R-:W-:Y:S05]  /*01b0*/  @!P0 BRA `(.L_x_1) ;  /* 0x0000000000bc8947 */ /* 0x000fea0003800000 */
[----:B------:R-:W-:Y:S01]  /*01c0*/  IMAD.MOV.U32 R26, RZ, RZ, RZ ;  /* 0x000000ffff1a7224 */ /* 0x000fe200078e00ff */
[----:B------:R-:W-:Y:S02]  /*01d0*/  MOV R20, R21 ;  /* 0x0000001500147202 */ /* 0x000fe40000000f00 */
[----:B------:R-:W-:Y:S02]  /*01e0*/  MOV R22, R16 ;  /* 0x0000001000167202 */ /* 0x000fe40000000f00 */
[----:B------:R-:W-:-:S07]  /*01f0*/  MOV R23, R15 ;  /* 0x0000000f00177202 */ /* 0x000fce0000000f00 */
.L_x_2:
[----:B------:R-:W0:Y:S01]  /*0200*/  LDC.64 R8, c[0x0][0x388] ;  /* 0x0000e200ff087b82 */ /* 0x000e220000000a00 */
[----:B------:R-:W-:Y:S01]  /*0210*/  MOV R2, UR4 ;  /* 0x0000000400027c02 */ /* 0x000fe20008000f00 */
[----:B------:R-:W-:-:S04]  /*0220*/  IMAD.U32 R3, RZ, RZ, UR5 ;  /* 0x00000005ff037e24 */ /* 0x000fc8000f8e00ff */
[----:B------:R-:W-:Y:S02]  /*0230*/  IMAD.WIDE R2, R20, 0x4, R2 ;  /* 0x0000000414027825 */ /* 0x000fe400078e0202 */
[----:B------:R-:W1:Y:S03]  /*0240*/  LDC R25, c[0x0][0x3a0] ;  /* 0x0000e800ff197b82 */ /* 0x000e660000000800 */
[----:B------:R-:W2:Y:S04]  /*0250*/  LDG.E R29, desc[UR6][R2.64+-0x10] ;  /* 0xfffff006021d7981 */ /* 0x000ea8000c1e1900 */
[----:B------:R-:W3:Y:S04]  /*0260*/  LDG.E R27, desc[UR6][R2.64+-0xc] ;  /* 0xfffff406021b7981 */ /* 0x000ee8000c1e1900 */
[----:B------:R-:W4:Y:S01]  /*0270*/  LDG.E R0, desc[UR6][R2.64+-0x8] ;  /* 0xfffff80602007981 */ /* 0x000f22000c1e1900 */
[----:B0-----:R-:W-:-:S05]  /*0280*/  IMAD.WIDE R8, R22, 0x4, R8 ;  /* 0x0000000416087825 */ /* 0x001fca00078e0208 */
[----:B------:R0:W2:Y:S01]  /*0290*/  LDG.E R28, desc[UR6][R8.64] ;  /* 0x00000006081c7981 */ /* 0x0000a2000c1e1900 */
[----:B-1----:R-:W-:-:S05]  /*02a0*/  IMAD.WIDE R12, R25, 0x4, R8 ;  /* 0x00000004190c7825 */ /* 0x002fca00078e0208 */
[----:B------:R1:W3:Y:S01]  /*02b0*/  LDG.E R24, desc[UR6][R12.64] ;  /* 0x000000060c187981 */ /* 0x0002e2000c1e1900 */
[----:B------:R-:W-:-:S04]  /*02c0*/  IMAD.WIDE R10, R25, 0x4, R12 ;  /* 0x00000004190a7825 */ /* 0x000fc800078e020c */
[C---:B------:R-:W-:Y:S02]  /*02d0*/  IMAD.WIDE R6, R25.reuse, 0x4, R10 ;  /* 0x0000000419067825 */ /* 0x040fe400078e020a */
[----:B------:R-:W4:Y:S02]  /*02e0*/  LDG.E R11, desc[UR6][R10.64] ;  /* 0x000000060a0b7981 */ /* 0x000f24000c1e1900 */
[C---:B------:R-:W-:Y:S02]  /*02f0*/  IMAD.WIDE R4, R25.reuse, 0x4, R6 ;  /* 0x0000000419047825 */ /* 0x040fe400078e0206 */
[----:B------:R-:W5:Y:S02]  /*0300*/  LDG.E R6, desc[UR6][R6.64] ;  /* 0x0000000606067981 */ /* 0x000f64000c1e1900 */
[C---:B0-----:R-:W-:Y:S02]  /*0310*/  IMAD.WIDE R8, R25.reuse, 0x4, R4 ;  /* 0x0000000419087825 */ /* 0x041fe400078e0204 */
[----:B------:R-:W5:Y:S02]  /*0320*/  LDG.E R4, desc[UR6][R4.64] ;  /* 0x0000000604047981 */ /* 0x000f64000c1e1900 */
[----:B-1----:R-:W-:-:S02]  /*0330*/  IMAD.WIDE R12, R25, 0x4, R8 ;  /* 0x00000004190c7825 */ /* 0x002fc400078e0208 */
[----:B------:R-:W5:Y:S04]  /*0340*/  LDG.E R7, desc[UR6][R2.64+0x8] ;  /* 0x0000080602077981 */ /* 0x000f68000c1e1900 */
[----:B------:R-:W5:Y:S04]  /*0350*/  LDG.E R8, desc[UR6][R8.64] ;  /* 0x0000000608087981 */ /* 0x000f68000c1e1900 */
[----:B------:R-:W5:Y:S04]  /*0360*/  LDG.E R5, desc[UR6][R2.64+0x4] ;  /* 0x0000040602057981 */ /* 0x000f68000c1e1900 */
[----:B------:R-:W5:Y:S04]  /*0370*/  LDG.E R10, desc[UR6][R12.64] ;  /* 0x000000060c0a7981 */ /* 0x000f68000c1e1900 */
[----:B------:R-:W5:Y:S01]  /*0380*/  LDG.E R9, desc[UR6][R2.64+0xc] ;  /* 0x00000c0602097981 */ /* 0x000f62000c1e1900 */
[----:B--2---:R-:W-:-:S03]  /*0390*/  IMAD R28, R29, R28, R26 ;  /* 0x0000001c1d1c7224 */ /* 0x004fc600078e021a */
[----:B------:R-:W5:Y:S01]  /*03a0*/  LDG.E R26, desc[UR6][R2.64+-0x4] ;  /* 0xfffffc06021a7981 */ /* 0x000f62000c1e1900 */
[----:B---3--:R-:W-:-:S03]  /*03b0*/  IMAD R24, R27, R24, R28 ;  /* 0x000000181b187224 */ /* 0x008fc600078e021c */
[----:B------:R-:W2:Y:S01]  /*03c0*/  LDG.E R27, desc[UR6][R2.64] ;  /* 0x00000006021b7981 */ /* 0x000ea2000c1e1900 */
[----:B------:R-:W-:-:S06]  /*03d0*/  IMAD.WIDE R28, R25, 0x4, R12 ;  /* 0x00000004191c7825 */ /* 0x000fcc00078e020c */
[----:B------:R-:W3:Y:S01]  /*03e0*/  LDG.E R28, desc[UR6][R28.64] ;  /* 0x000000061c1c7981 */ /* 0x000ee2000c1e1900 */
[----:B----4-:R-:W-:Y:S01]  /*03f0*/  IMAD R11, R0, R11, R24 ;  /* 0x0000000b000b7224 */ /* 0x010fe200078e0218 */
[----:B------:R-:W-:-:S04]  /*0400*/  IADD3 R23, PT, PT, R23, 0x8, RZ ;  /* 0x0000000817177810 */ /* 0x000fc80007ffe0ff */
[----:B------:R-:W-:Y:S02]  /*0410*/  ISETP.NE.AND P0, PT, R23, RZ, PT ;  /* 0x000000ff1700720c */ /* 0x000fe40003f05270 */
[----:B------:R-:W-:Y:S02]  /*0420*/  LEA R22, R25, R22, 0x3 ;  /* 0x0000001619167211 */ /* 0x000fe400078e18ff */
[----:B------:R-:W-:Y:S01]  /*0430*/  IADD3 R20, PT, PT, R20, 0x8, RZ ;  /* 0x0000000814147810 */ /* 0x000fe20007ffe0ff */
[----:B-----5:R-:W-:-:S04]  /*0440*/  IMAD R6, R26, R6, R11 ;  /* 0x000000061a067224 */ /* 0x020fc800078e020b */
[----:B--2---:R-:W-:-:S04]  /*0450*/  IMAD R4, R27, R4, R6 ;  /* 0x000000041b047224 */ /* 0x004fc800078e0206 */
[----:B------:R-:W-:-:S04]  /*0460*/  IMAD R4, R5, R8, R4 ;  /* 0x0000000805047224 */ /* 0x000fc800078e0204 */
[----:B------:R-:W-:-:S04]  /*0470*/  IMAD R4, R7, R10, R4 ;  /* 0x0000000a07047224 */ /* 0x000fc800078e0204 */
[----:B---3--:R-:W-:Y:S01]  /*0480*/  IMAD R26, R9, R28, R4 ;  /* 0x0000001c091a7224 */ /* 0x008fe200078e0204 */
[----:B------:R-:W-:Y:S06]  /*0490*/  @P0 BRA `(.L_x_2) ;  /* 0xfffffffc00580947 */ /* 0x000fec000383ffff */
[----:B------:R-:W-:-:S07]  /*04a0*/  MOV R0, R19 ;  /* 0x0000001300007202 */ /* 0x000fce0000000f00 */
.L_x_1:
[----:B------:R-:W-:-:S13]  /*04b0*/  ISETP.NE.AND P0, PT, R18, RZ, PT ;  /* 0x000000ff1200720c */ /* 0x000fda0003f05270 */
[----:B------:R-:W-:Y:S05]  /*04c0*/  @!P0 BRA `(.L_x_3) ;  /* 0x0000000000dc8947 */ /* 0x000fea0003800000 */
[----:B------:R-:W-:Y:S01]  /*04d0*/  VIADD R2, R18, 0xffffffff ;  /* 0xffffffff12027836 */ /* 0x000fe20000000000 */
[----:B------:R-:W-:-:S04]  /*04e0*/  ISETP.NE.AND P1, PT, R17, RZ, PT ;  /* 0x000000ff1100720c */ /* 0x000fc80003f25270 */
[----:B------:R-:W-:-:S13]  /*04f0*/  ISETP.GE.U32.AND P0, PT, R2, 0x3, PT ;  /* 0x000000030200780c */ /* 0x000fda0003f06070 */
[----:B------:R-:W-:Y:S05]  /*0500*/  @!P0 BRA `(.L_x_4) ;  /* 0x00000000005c8947 */ /* 0x000fea0003800000 */
[----:B------:R-:W0:Y:S01]  /*0510*/  LDC R11, c[0x0][0x3a0] ;  /* 0x0000e800ff0b7b82 */ /* 0x000e220000000800 */
[----:B------:R-:W-:-:S07]  /*0520*/  IADD3 R7, PT, PT, R21, R0, RZ ;  /* 0x0000000015077210 */ /* 0x000fce0007ffe0ff */
[----:B------:R-:W1:Y:S08]  /*0530*/  LDC.64 R4, c[0x0][0x388] ;  /* 0x0000e200ff047b82 */ /* 0x000e700000000a00 */
[----:B------:R-:W2:Y:S01]  /*0540*/  LDC.64 R2, c[0x0][0x380] ;  /* 0x0000e000ff027b82 */ /* 0x000ea20000000a00 */
[----:B0-----:R-:W-:-:S04]  /*0550*/  IMAD R9, R0, R11, R16 ;  /* 0x0000000b00097224 */ /* 0x001fc800078e0210 */
[----:B-1----:R-:W-:-:S04]  /*0560*/  IMAD.WIDE R4, R9, 0x4, R4 ;  /* 0x0000000409047825 */ /* 0x002fc800078e0204 */
[----:B--2---:R-:W-:-:S04]  /*0570*/  IMAD.WIDE R2, R7, 0x4, R2 ;  /* 0x0000000407027825 */ /* 0x004fc800078e0202 */
[C---:B------:R-:W-:Y:S01]  /*0580*/  IMAD.WIDE R6, R11.reuse, 0x4, R4 ;  /* 0x000000040b067825 */ /* 0x040fe200078e0204 */
[----:B------:R-:W2:Y:S04]  /*0590*/  LDG.E R13, desc[UR6][R2.64] ;  /* 0x00000006020d7981 */ /* 0x000ea8000c1e1900 */
[----:B------:R-:W2:Y:S01]  /*05a0*/  LDG.E R4, desc[UR6][R4.64] ;  /* 0x0000000604047981 */ /* 0x000ea2000c1e1900 */
[----:B------:R-:W-:-:S03]  /*05b0*/  IMAD.WIDE R8, R11, 0x4, R6 ;  /* 0x000000040b087825 */ /* 0x000fc600078e0206 */
[----:B------:R-:W3:Y:S04]  /*05c0*/  LDG.E R6, desc[UR6][R6.64] ;  /* 0x0000000606067981 */ /* 0x000ee8000c1e1900 */
[----:B------:R-:W3:Y:S01]  /*05d0*/  LDG.E R12, desc[UR6][R2.64+0x4] ;  /* 0x00000406020c7981 */ /* 0x000ee2000c1e1900 */
[----:B------:R-:W-:-:S03]  /*05e0*/  IMAD.WIDE R10, R11, 0x4, R8 ;  /* 0x000000040b0a7825 */ /* 0x000fc600078e0208 */
[----:B------:R-:W4:Y:S04]  /*05f0*/  LDG.E R20, desc[UR6][R8.64] ;  /* 0x0000000608147981 */ /* 0x000f28000c1e1900 */
[----:B------:R-:W4:Y:S04]  /*0600*/  LDG.E R23, desc[UR6][R2.64+0x8] ;  /* 0x0000080602177981 */ /* 0x000f28000c1e1900 */
[----:B------:R-:W5:Y:S04]  /*0610*/  LDG.E R25, desc[UR6][R2.64+0xc] ;  /* 0x00000c0602197981 */ /* 0x000f68000c1e1900 */
[----:B------:R-:W5:Y:S01]  /*0620*/  LDG.E R10, desc[UR6][R10.64] ;  /* 0x000000060a0a7981 */ /* 0x000f62000c1e1900 */
[----:B------:R-:W-:Y:S01]  /*0630*/  IADD3 R0, PT, PT, R0, 0x4, RZ ;  /* 0x0000000400007810 */ /* 0x000fe20007ffe0ff */
[----:B--2---:R-:W-:-:S04]  /*0640*/  IMAD R13, R13, R4, R26 ;  /* 0x000000040d0d7224 */ /* 0x004fc800078e021a */
[----:B---3--:R-:W-:-:S04]  /*0650*/  IMAD R12, R12, R6, R13 ;  /* 0x000000060c0c7224 */ /* 0x008fc800078e020d */
[----:B----4-:R-:W-:-:S04]  /*0660*/  IMAD R12, R23, R20, R12 ;  /* 0x00000014170c7224 */ /* 0x010fc800078e020c */
[----:B-----5:R-:W-:-:S07]  /*0670*/  IMAD R26, R25, R10, R12 ;  /* 0x0000000a191a7224 */ /* 0x020fce00078e020c */
.L_x_4:
[----:B------:R-:W-:Y:S05]  /*0680*/  @!P1 BRA `(.L_x_3) ;  /* 0x00000000006c9947 */ /* 0x000fea0003800000 */
[----:B------:R-:W-:Y:S01]  /*0690*/  ISETP.NE.AND P0, PT, R17, 0x1, PT ;  /* 0x000000011100780c */ /* 0x000fe20003f05270 */
[----:B------:R-:W0:Y:S01]  /*06a0*/  LDC.64 R10, c[0x0][0x388] ;  /* 0x0000e200ff0a7b82 */ /* 0x000e220000000a00 */
[----:B------:R-:W-:-:S07]  /*06b0*/  LOP3.LUT P1, RZ, R14, 0x1, RZ, 0xc0, !PT ;  /* 0x000000010eff7812 */ /* 0x000fce000782c0ff */
[----:B------:R-:W1:Y:S04]  /*06c0*/  LDC.64 R8, c[0x0][0x380] ;  /* 0x0000e000ff087b82 */ /* 0x000e680000000a00 */
[----:B------:R-:W-:-:S04]  /*06d0*/  @P0 IADD3 R7, PT, PT, R21, R0, RZ ;  /* 0x0000000015070210 */ /* 0x000fc80007ffe0ff */
[----:B------:R-:W2:Y:S08]  /*06e0*/  @P0 LDC R25, c[0x0][0x3a0] ;  /* 0x0000e800ff190b82 */ /* 0x000eb00000000800 */
[----:B------:R-:W3:Y:S08]  /*06f0*/  @P1 LDC R27, c[0x0][0x3a0] ;  /* 0x0000e800ff1b1b82 */ /* 0x000ef00000000800 */
[----:B------:R-:W4:Y:S01]  /*0700*/  LDC.64 R2, c[0x0][0x380] ;  /* 0x0000e000ff027b82 */ /* 0x000f220000000a00 */
[----:B-1----:R-:W-:-:S07]  /*0710*/  @P0 IMAD.WIDE R8, R7, 0x4, R8 ;  /* 0x0000000407080825 */ /* 0x002fce00078e0208 */
[----:B------:R-:W1:Y:S01]  /*0720*/  LDC.64 R4, c[0x0][0x388] ;  /* 0x0000e200ff047b82 */ /* 0x000e620000000a00 */
[C---:B--2---:R-:W-:Y:S01]  /*0730*/  @P0 IMAD R13, R0.reuse, R25, R16 ;  /* 0x00000019000d0224 */ /* 0x044fe200078e0210 */
[----:B------:R-:W-:-:S03]  /*0740*/  @P0 IADD3 R0, PT, PT, R0, 0x2, RZ ;  /* 0x0000000200000810 */ /* 0x000fc60007ffe0ff */
[----:B0-----:R-:W-:-:S04]  /*0750*/  @P0 IMAD.WIDE R10, R13, 0x4, R10 ;  /* 0x000000040d0a0825 */ /* 0x001fc800078e020a */
[----:B------:R-:W-:Y:S01]  /*0760*/  @P1 IMAD.IADD R23, R21, 0x1, R0 ;  /* 0x0000000115171824 */ /* 0x000fe200078e0200 */
[----:B------:R-:W2:Y:S01]  /*0770*/  @P0 LDG.E R13, desc[UR6][R10.64] ;  /* 0x000000060a0d0981 */ /* 0x000ea2000c1e1900 */
[----:B------:R-:W-:-:S04]  /*0780*/  @P0 IMAD.WIDE R6, R25, 0x4, R10 ;  /* 0x0000000419060825 */ /* 0x000fc800078e020a */
[----:B---3--:R-:W-:Y:S02]  /*0790*/  @P1 IMAD R25, R0, R27, R16 ;  /* 0x0000001b00191224 */ /* 0x008fe400078e0210 */
[----:B------:R-:W2:Y:S01]  /*07a0*/  @P0 LDG.E R0, desc[UR6][R8.64] ;  /* 0x0000000608000981 */ /* 0x000ea2000c1e1900 */
[----:B----4-:R-:W-:-:S03]  /*07b0*/  @P1 IMAD.WIDE R2, R23, 0x4, R2 ;  /* 0x0000000417021825 */ /* 0x010fc600078e0202 */
[----:B------:R-:W3:Y:S01]  /*07c0*/  @P0 LDG.E R27, desc[UR6][R8.64+0x4] ;  /* 0x00000406081b0981 */ /* 0x000ee2000c1e1900 */
[----:B-1----:R-:W-:-:S03]  /*07d0*/  @P1 IMAD.WIDE R4, R25, 0x4, R4 ;  /* 0x0000000419041825 */ /* 0x002fc600078e0204 */
[----:B------:R-:W3:Y:S04]  /*07e0*/  @P0 LDG.E R6, desc[UR6][R6.64] ;  /* 0x0000000606060981 */ /* 0x000ee8000c1e1900 */
[----:B------:R-:W4:Y:S04]  /*07f0*/  @P1 LDG.E R3, desc[UR6][R2.64] ;  /* 0x0000000602031981 */ /* 0x000f28000c1e1900 */
[----:B------:R-:W4:Y:S01]  /*0800*/  @P1 LDG.E R4, desc[UR6][R4.64] ;  /* 0x0000000604041981 */ /* 0x000f22000c1e1900 */
[----:B--2---:R-:W-:-:S04]  /*0810*/  @P0 IMAD R0, R0, R13, R26 ;  /* 0x0000000d00000224 */ /* 0x004fc800078e021a */
[----:B---3--:R-:W-:-:S04]  /*0820*/  @P0 IMAD R26, R27, R6, R0 ;  /* 0x000000061b1a0224 */ /* 0x008fc800078e0200 */
[----:B----4-:R-:W-:-:S07]  /*0830*/  @P1 IMAD R26, R3, R4, R26 ;  /* 0x00000004031a1224 */ /* 0x010fce00078e021a */
.L_x_3:
[----:B------:R-:W0:Y:S01]  /*0840*/  LDCU UR8, c[0x0][0x39c] ;  /* 0x00007380ff0877ac */ /* 0x000e220008000800 */
[----:B------:R-:W1:Y:S01]  /*0850*/  LDC.64 R2, c[0x0][0x390] ;  /* 0x0000e400ff027b82 */ /* 0x000e620000000a00 */
[----:B------:R-:W-:Y:S02]  /*0860*/  IADD3 R5, PT, PT, R21, R16, RZ ;  /* 0x0000001015057210 */ /* 0x000fe40007ffe0ff */
[----:B------:R-:W-:-:S04]  /*0870*/  IADD3 R16, PT, PT, R16, 0x1, RZ ;  /* 0x0000000110107810 */ /* 0x000fc80007ffe0ff */
[----:B0-----:R-:W-:Y:S01]  /*0880*/  ISETP.NE.AND P0, PT, R16, UR8, PT ;  /* 0x0000000810007c0c */ /* 0x001fe2000bf05270 */
[----:B-1----:R-:W-:-:S05]  /*0890*/  IMAD.WIDE R2, R5, 0x4, R2 ;  /* 0x0000000405027825 */ /* 0x002fca00078e0202 */
[----:B------:R0:W-:Y:S07]  /*08a0*/  STG.E desc[UR6][R2.64], R26 ;  /* 0x0000001a02007986 */ /* 0x0001ee000c101906 */
[----:B------:R-:W-:Y:S05]  /*08b0*/  @!P0 EXIT ;  /* 0x000000000000894d */ /* 0x000fea0003800000 */
[----:B------:R-:W-:Y:S05]  /*08c0*/  BRA `(.L_x_5) ;  /* 0xfffffff800287947 */ /* 0x000fea000383ffff */
.L_x_0:
[C---:B------:R-:W-:Y:S01]  /*08d0*/  ISETP.GE.U32.AND P1, PT, R6.reuse, 0x8, PT ;  /* 0x000000080600780c */ /* 0x040fe20003f26070 */
[----:B------:R-:W-:Y:S01]  /*08e0*/  HFMA2 R0, -RZ, RZ, 0, 0 ;  /* 0x00000000ff007431 */ /* 0x000fe200000001ff */
[----:B------:R-:W-:-:S04]  /*08f0*/  LOP3.LUT R7, R6, 0x7, RZ, 0xc0, !PT ;  /* 0x0000000706077812 */ /* 0x000fc800078ec0ff */
[----:B------:R-:W-:-:S07]  /*0900*/  ISETP.NE.AND P0, PT, R7, RZ, PT ;  /* 0x000000ff0700720c */ /* 0x000fce0003f05270 */
[----:B------:R-:W-:Y:S06]  /*0910*/  @!P1 BRA `(.L_x_6) ;  /* 0x0000000000409947 */ /* 0x000fec0003800000 */
[----:B------:R-:W0:Y:S01]  /*0920*/  LDC.64 R4, c[0x0][0x390] ;  /* 0x0000e400ff047b82 */ /* 0x000e220000000a00 */
[----:B------:R-:W-:Y:S01]  /*0930*/  LOP3.LUT R0, R6, 0x7ffffff8, RZ, 0xc0, !PT ;  /* 0x7ffffff806007812 */ /* 0x000fe200078ec0ff */
[----:B------:R-:W-:-:S06]  /*0940*/  UMOV UR4, URZ ;  /* 0x000000ff00047c82 */ /* 0x000fcc0008000000 */
.L_x_7:
[----:B-1----:R-:W-:Y:S01]  /*0950*/  IADD3 R3, PT, PT, R21, UR4, RZ ;  /* 0x0000000415037c10 */ /* 0x002fe2000fffe0ff */
[----:B------:R-:W-:-:S04]  /*0960*/  UIADD3 UR4, UPT, UPT, UR4, 0x8, URZ ;  /* 0x0000000804047890 */ /* 0x000fc8000fffe0ff */
[----:B0-----:R-:W-:Y:S02]  /*0970*/  IMAD.WIDE R2, R3, 0x4, R4 ;  /* 0x0000000403027825 */ /* 0x001fe400078e0204 */
[----:B------:R-:W-:-:S03]  /*0980*/  ISETP.NE.AND P1, PT, R0, UR4, PT ;  /* 0x0000000400007c0c */ /* 0x000fc6000bf25270 */
[----:B------:R1:W-:Y:S04]  /*0990*/  STG.E desc[UR6][R2.64], RZ ;  /* 0x000000ff02007986 */ /* 0x0003e8000c101906 */
[----:B------:R1:W-:Y:S04]  /*09a0*/  STG.E desc[UR6][R2.64+0x4], RZ ;  /* 0x000004ff02007986 */ /* 0x0003e8000c101906 */
[----:B------:R1:W-:Y:S04]  /*09b0*/  STG.E desc[UR6][R2.64+0x8], RZ ;  /* 0x000008ff02007986 */ /* 0x0003e8000c101906 */
[----:B------:R1:W-:Y:S04]  /*09c0*/  STG.E desc[UR6][R2.64+0xc], RZ ;  /* 0x00000cff02007986 */ /* 0x0003e8000c101906 */
[----:B------:R1:W-:Y:S04]  /*09d0*/  STG.E desc[UR6][R2.64+0x10], RZ ;  /* 0x000010ff02007986 */ /* 0x0003e8000c101906 */
[----:B------:R1:W-:Y:S04]  /*09e0*/  STG.E desc[UR6][R2.64+0x14], RZ ;  /* 0x000014ff02007986 */ /* 0x0003e8000c101906 */
[----:B------:R1:W-:Y:S04]  /*09f0*/  STG.E desc[UR6][R2.64+0x18], RZ ;  /* 0x000018ff02007986 */ /* 0x0003e8000c101906 */
[----:B------:R1:W-:Y:S01]  /*0a00*/  STG.E desc[UR6][R2.64+0x1c], RZ ;  /* 0x00001cff02007986 */ /* 0x0003e2000c101906 */
[----:B------:R-:W-:Y:S05]  /*0a10*/  @P1 BRA `(.L_x_7) ;  /* 0xfffffffc00cc1947 */ /* 0x000fea000383ffff */
.L_x_6:
[----:B------:R-:W-:Y:S05]  /*0a20*/  @!P0 EXIT ;  /* 0x000000000000894d */ /* 0x000fea0003800000 */
[----:B------:R-:W-:Y:S02]  /*0a30*/  ISETP.GE.U32.AND P0, PT, R7, 0x4, PT ;  /* 0x000000040700780c */ /* 0x000fe40003f06070 */
[----:B------:R-:W-:-:S04]  /*0a40*/  LOP3.LUT R4, R6, 0x3, RZ, 0xc0, !PT ;  /* 0x0000000306047812 */ /* 0x000fc800078ec0ff */
[----:B------:R-:W-:-:S07]  /*0a50*/  ISETP.NE.AND P1, PT, R4, RZ, PT ;  /* 0x000000ff0400720c */ /* 0x000fce0003f25270 */
[----:B------:R-:W-:Y:S06]  /*0a60*/  @!P0 BRA `(.L_x_8) ;  /* 0x0000000000208947 */ /* 0x000fec0003800000 */
[----:B-1----:R-:W0:Y:S01]  /*0a70*/  LDC.64 R2, c[0x0][0x390] ;  /* 0x0000e400ff027b82 */ /* 0x002e220000000a00 */
[----:B------:R-:W-:Y:S01]  /*0a80*/  IMAD.IADD R5, R21, 0x1, R0 ;  /* 0x0000000115057824 */ /* 0x000fe200078e0200 */
[----:B------:R-:W-:-:S03]  /*0a90*/  IADD3 R0, PT, PT, R0, 0x4, RZ ;  /* 0x0000000400007810 */ /* 0x000fc60007ffe0ff */
[----:B0-----:R-:W-:-:S05]  /*0aa0*/  IMAD.WIDE R2, R5, 0x4, R2 ;  /* 0x0000000405027825 */ /* 0x001fca00078e0202 */
[----:B------:R0:W-:Y:S04]  /*0ab0*/  STG.E desc[UR6][R2.64], RZ ;  /* 0x000000ff02007986 */ /* 0x0001e8000c101906 */
[----:B------:R0:W-:Y:S04]  /*0ac0*/  STG.E desc[UR6][R2.64+0x4], RZ ;  /* 0x000004ff02007986 */ /* 0x0001e8000c101906 */
[----:B------:R0:W-:Y:S04]  /*0ad0*/  STG.E desc[UR6][R2.64+0x8], RZ ;  /* 0x000008ff02007986 */ /* 0x0001e8000c101906 */
[----:B------:R0:W-:Y:S02]  /*0ae0*/  STG.E desc[UR6][R2.64+0xc], RZ ;  /* 0x00000cff02007986 */ /* 0x0001e4000c101906 */
.L_x_8:
[----:B------:R-:W-:Y:S05]  /*0af0*/  @!P1 EXIT ;  /* 0x000000000000994d */ /* 0x000fea0003800000 */
[----:B------:R-:W-:Y:S02]  /*0b00*/  ISETP.NE.AND P0, PT, R4, 0x1, PT ;  /* 0x000000010400780c */ /* 0x000fe40003f05270 */
[----:B------:R-:W-:-:S04]  /*0b10*/  LOP3.LUT R4, R6, 0x1, RZ, 0xc0, !PT ;  /* 0x0000000106047812 */ /* 0x000fc800078ec0ff */
[----:B------:R-:W-:-:S07]  /*0b20*/  ISETP.NE.U32.AND P1, PT, R4, 0x1, PT ;  /* 0x000000010400780c */ /* 0x000fce0003f25070 */
[----:B01----:R-:W0:Y:S01]  /*0b30*/  @P0 LDC.64 R2, c[0x0][0x390] ;  /* 0x0000e400ff020b82 */ /* 0x003e220000000a00 */
[----:B------:R-:W-:-:S05]  /*0b40*/  @P0 IADD3 R5, PT, PT, R21, R0, RZ ;  /* 0x0000000015050210 */ /* 0x000fca0007ffe0ff */
[----:B0-----:R-:W-:-:S05]  /*0b50*/  @P0 IMAD.WIDE R2, R5, 0x4, R2 ;  /* 0x0000000405020825 */ /* 0x001fca00078e0202 */
[----:B------:R0:W-:Y:S04]  /*0b60*/  @P0 STG.E desc[UR6][R2.64], RZ ;  /* 0x000000ff02000986 */ /* 0x0001e8000c101906 */
[----:B------:R0:W-:Y:S01]  /*0b70*/  @P0 STG.E desc[UR6][R2.64+0x4], RZ ;  /* 0x000004ff02000986 */ /* 0x0001e2000c101906 */
[----:B------:R-:W-:Y:S05]  /*0b80*/  @P1 EXIT ;  /* 0x000000000000194d */ /* 0x000fea0003800000 */
[----:B0-----:R-:W0:Y:S01]  /*0b90*/  LDC.64 R2, c[0x0][0x390] ;  /* 0x0000e400ff027b82 */ /* 0x001e220000000a00 */
[----:B------:R-:W-:-:S04]  /*0ba0*/  @P0 IADD3 R0, PT, PT, R0, 0x2, RZ ;  /* 0x0000000200000810 */ /* 0x000fc80007ffe0ff */
[----:B------:R-:W-:-:S05]  /*0bb0*/  IADD3 R21, PT, PT, R21, R0, RZ ;  /* 0x0000000015157210 */ /* 0x000fca0007ffe0ff */
[----:B0-----:R-:W-:-:S05]  /*0bc0*/  IMAD.WIDE R2, R21, 0x4, R2 ;  /* 0x0000000415027825 */ /* 0x001fca00078e0202 */
[----:B------:R-:W-:Y:S01]  /*0bd0*/  STG.E desc[UR6][R2.64], RZ ;  /* 0x000000ff02007986 */ /* 0x000fe2000c101906 */
[----:B------:R-:W-:Y:S05]  /*0be0*/  EXIT ;  /* 0x000000000000794d */ /* 0x000fea0003800000 */
.L_x_9:
[----:B------:R-:W-:-:S00]  /*0bf0*/  BRA `(.L_x_9) ;  /* 0xfffffffc00fc7947 */ /* 0x000fc0000383ffff */
[----:B------:R-:W-:-:S00]  /*0c00*/  NOP ;  /* 0x0000000000007918 */ /* 0x000fc00000000000 */
[----:B------:R-:W-:-:S00]  /*0c10*/  NOP ;  /* 0x0000000000007918 */ /* 0x000fc00000000000 */
[----:B------:R-:W-:-:S00]  /*0c20*/  NOP ;  /* 0x0000000000007918 */ /* 0x000fc00000000000 */
[----:B------:R-:W-:-:S00]  /*0c30*/  NOP ;  /* 0x0000000000007918 */ /* 0x000fc00000000000 */
[----:B------:R-:W-:-:S00]  /*0c40*/  NOP ;  /* 0x0000000000007918 */ /* 0x000fc00000000000 */
[----:B------:R-:W-:-:S00]  /*0c50*/  NOP ;  /* 0x0000000000007918 */ /* 0x000fc00000000000 */
[----:B------:R-:W-:-:S00]  /*0c60*/  NOP ;  /* 0x0000000000007918 */ /* 0x000fc00000000000 */
[----:B------:R-:W-:-:S00]  /*0c70*/  NOP ;  /* 0x0000000000007918 */ /* 0x000fc00000000000 */
.L_x_10:


//--------------------- .nv.shared.reserved.0     --------------------------
	.section	.nv.shared.reserved.0,"aw",@nobits
	.weak		__nv_reservedSMEM_offset_0_alias
	.size		__nv_reservedSMEM_offset_0_alias, 0, 64
	.other		__nv_reservedSMEM_offset_0_alias,@"STO_CUDA_RESERVED_SHARED STV_DEFAULT"
__nv_reservedSMEM_offset_0_alias:
	.zero		0
	.zero		64


//--------------------- .nv.constant0._Z3fooPiS_S_iii --------------------------
	.section	.nv.constant0._Z3fooPiS_S_iii,"a",@progbits
	.sectionflags	@""
	.align	4
.nv.constant0._Z3fooPiS_S_iii:
	.zero		932


//--------------------- SYMBOLS --------------------------

	.type		.nv.reservedSmem.offset0,@object
	.size		.nv.reservedSmem.offset0,0x4
